	.headerflags	@"EF_CUDA_TEXMODE_UNIFIED EF_CUDA_64BIT_ADDRESS EF_CUDA_ACCELERATORS EF_CUDA_SM90 EF_CUDA_VIRTUAL_SM(EF_CUDA_SM90)"
	.elftype	@"ET_EXEC"


//--------------------- .nv.info                  --------------------------
	.section	.nv.info,"",@"SHT_CUDA_INFO"
	.align	4


	//----- nvinfo : EIATTR_REGCOUNT
	.align		4
        /*0000*/ 	.byte	0x04, 0x2f
        /*0002*/ 	.short	(.L_1 - .L_0)
	.align		4
.L_0:
        /*0004*/ 	.word	index@(triton_poi_fused_20)
        /*0008*/ 	.word	0x00000020


	//----- nvinfo : EIATTR_MIN_STACK_SIZE
	.align		4
.L_1:
        /*000c*/ 	.byte	0x04, 0x12
        /*000e*/ 	.short	(.L_3 - .L_2)
	.align		4
.L_2:
        /*0010*/ 	.word	index@(triton_poi_fused_20)
        /*0014*/ 	.word	0x00000000


	//----- nvinfo : EIATTR_FRAME_SIZE
	.align		4
.L_3:
        /*0018*/ 	.byte	0x04, 0x11
        /*001a*/ 	.short	(.L_5 - .L_4)
	.align		4
.L_4:
        /*001c*/ 	.word	index@(triton_poi_fused_20)
        /*0020*/ 	.word	0x00000000


	//----- nvinfo : EIATTR_MIN_STACK_SIZE
	.align		4
.L_5:
        /*0024*/ 	.byte	0x04, 0x12
        /*0026*/ 	.short	(.L_7 - .L_6)
	.align		4
.L_6:
        /*0028*/ 	.word	index@(triton_poi_fused_20)
        /*002c*/ 	.word	0x00000000
.L_7:


//--------------------- .nv.info.triton_poi_fused_20 --------------------------
	.section	.nv.info.triton_poi_fused_20,"",@"SHT_CUDA_INFO"
	.sectionflags	@""
	.align	4


	//----- nvinfo : EIATTR_CUDA_API_VERSION
	.align		4
        /*0000*/ 	.byte	0x04, 0x37
        /*0002*/ 	.short	(.L_9 - .L_8)
.L_8:
        /*0004*/ 	.word	0x0000007c


	//----- nvinfo : EIATTR_KPARAM_INFO
	.align		4
.L_9:
        /*0008*/ 	.byte	0x04, 0x17
        /*000a*/ 	.short	(.L_11 - .L_10)
.L_10:
        /*000c*/ 	.word	0x00000000
        /*0010*/ 	.short	0x0003
        /*0012*/ 	.short	0x0014
        /*0014*/ 	.byte	0x00, 0xf0, 0x11, 0x00


	//----- nvinfo : EIATTR_KPARAM_INFO
	.align		4
.L_11:
        /*0018*/ 	.byte	0x04, 0x17
        /*001a*/ 	.short	(.L_13 - .L_12)
.L_12:
        /*001c*/ 	.word	0x00000000
        /*0020*/ 	.short	0x0002
        /*0022*/ 	.short	0x0010
        /*0024*/ 	.byte	0x00, 0xf0, 0x11, 0x00


	//----- nvinfo : EIATTR_KPARAM_INFO
	.align		4
.L_13:
        /*0028*/ 	.byte	0x04, 0x17
        /*002a*/ 	.short	(.L_15 - .L_14)
.L_14:
        /*002c*/ 	.word	0x00000000
        /*0030*/ 	.short	0x0001
        /*0032*/ 	.short	0x0008
        /*0034*/ 	.byte	0x00, 0xf4, 0x21, 0x00


	//----- nvinfo : EIATTR_KPARAM_INFO
	.align		4
.L_15:
        /*0038*/ 	.byte	0x04, 0x17
        /*003a*/ 	.short	(.L_17 - .L_16)
.L_16:
        /*003c*/ 	.word	0x00000000
        /*0040*/ 	.short	0x0000
        /*0042*/ 	.short	0x0000
        /*0044*/ 	.byte	0x00, 0xf4, 0x21, 0x00


	//----- nvinfo : EIATTR_SPARSE_MMA_MASK
	.align		4
.L_17:
        /*0048*/ 	.byte	0x03, 0x50
        /*004a*/ 	.short	0x0000


	//----- nvinfo : EIATTR_MAXREG_COUNT
	.align		4
        /*004c*/ 	.byte	0x03, 0x1b
        /*004e*/ 	.short	0x00ff


	//----- nvinfo : EIATTR_EXIT_INSTR_OFFSETS
	.align		4
        /*0050*/ 	.byte	0x04, 0x1c
        /*0052*/ 	.short	(.L_19 - .L_18)


	//   ....[0]....
.L_18:
        /*0054*/ 	.word	0x000005b0


	//   ....[1]....
        /*0058*/ 	.word	0x00000600


	//----- nvinfo : EIATTR_REQNTID
	.align		4
.L_19:
        /*005c*/ 	.byte	0x04, 0x10
        /*005e*/ 	.short	(.L_21 - .L_20)
.L_20:
        /*0060*/ 	.word	0x00000080
        /*0064*/ 	.word	0x00000001
        /*0068*/ 	.word	0x00000001


	//----- nvinfo : EIATTR_CBANK_PARAM_SIZE
	.align		4
.L_21:
        /*006c*/ 	.byte	0x03, 0x19
        /*006e*/ 	.short	0x0018


	//----- nvinfo : EIATTR_PARAM_CBANK
	.align		4
        /*0070*/ 	.byte	0x04, 0x0a
        /*0072*/ 	.short	(.L_23 - .L_22)
	.align		4
.L_22:
        /*0074*/ 	.word	index@(.nv.constant0.triton_poi_fused_20)
        /*0078*/ 	.short	0x0210
        /*007a*/ 	.short	0x0018


	//----- nvinfo : EIATTR_SW_WAR
	.align		4
.L_23:
        /*007c*/ 	.byte	0x04, 0x36
        /*007e*/ 	.short	(.L_25 - .L_24)
.L_24:
        /*0080*/ 	.word	0x00000008
.L_25:


//--------------------- .nv.callgraph             --------------------------
	.section	.nv.callgraph,"",@"SHT_CUDA_CALLGRAPH"
	.align	4
	.sectionentsize	8
	.align		4
        /*0000*/ 	.word	0x00000000
	.align		4
        /*0004*/ 	.word	0xffffffff
	.align		4
        /*0008*/ 	.word	0x00000000
	.align		4
        /*000c*/ 	.word	0xfffffffe
	.align		4
        /*0010*/ 	.word	0x00000000
	.align		4
        /*0014*/ 	.word	0xfffffffd
	.align		4
        /*0018*/ 	.word	0x00000000
	.align		4
        /*001c*/ 	.word	0xfffffffc


//--------------------- .text.triton_poi_fused_20 --------------------------
	.section	.text.triton_poi_fused_20,"ax",@progbits
	.sectionflags	@"SHF_BARRIERS=1"
	.align	128
        .global         triton_poi_fused_20
        .type           triton_poi_fused_20,@function
        .size           triton_poi_fused_20,(.L_x_1 - triton_poi_fused_20)
        .other          triton_poi_fused_20,@"STO_CUDA_ENTRY STV_DEFAULT"
triton_poi_fused_20:
.text.triton_poi_fused_20:
[----:B------:R-:W0:Y:S01]  /*0000*/  LDC R1, c[0x0][0x28] ;  /* 0x00000a00ff017b82 */ /* 0x000e220000000800 */
[----:B------:R-:W1:Y:S07]  /*0010*/  S2R R21, SR_TID.X ;  /* 0x0000000000157919 */ /* 0x000e6e0000002100 */
[----:B------:R-:W2:Y:S01]  /*0020*/  LDC.64 R18, c[0x0][0x210] ;  /* 0x00008400ff127b82 */ /* 0x000ea20000000a00 */
[----:B------:R-:W3:Y:S01]  /*0030*/  S2R R0, SR_CTAID.X ;  /* 0x0000000000007919 */ /* 0x000ee20000002500 */
[----:B------:R-:W4:Y:S01]  /*0040*/  S2R R16, SR_CTAID.Y ;  /* 0x0000000000107919 */ /* 0x000f220000002600 */
[----:B------:R-:W-:Y:S01]  /*0050*/  HFMA2.MMA R28, -RZ, RZ, 0, 0 ;  /* 0x00000000ff1c7435 */ /* 0x000fe200000001ff */
[----:B------:R-:W-:Y:S01]  /*0060*/  ULDC.64 UR6, c[0x0][0x208] ;  /* 0x0000820000067ab9 */ /* 0x000fe20000000a00 */
[----:B-1----:R-:W-:Y:S01]  /*0070*/  SHF.R.U32.HI R17, RZ, 0x4, R21 ;  /* 0x00000004ff117819 */ /* 0x002fe20000011615 */
[----:B---3--:R-:W-:-:S03]  /*0080*/  IMAD.SHL.U32 R0, R0, 0x10, RZ ;  /* 0x0000001000007824 */ /* 0x008fc600078e00ff */
[----:B------:R-:W-:Y:S01]  /*0090*/  SGXT.U32 R17, R17, 0x3 ;  /* 0x000000031111781a */ /* 0x000fe20000000000 */
[----:B----4-:R-:W-:Y:S01]  /*00a0*/  IMAD.SHL.U32 R16, R16, 0x40, RZ ;  /* 0x0000004010107824 */ /* 0x010fe200078e00ff */
[----:B------:R-:W-:-:S04]  /*00b0*/  LOP3.LUT R10, R0, 0xf, R21, 0xf8, !PT ;  /* 0x0000000f000a7812 */ /* 0x000fc800078ef815 */
[----:B------:R-:W-:Y:S02]  /*00c0*/  LOP3.LUT R2, R16, R17, RZ, 0xfc, !PT ;  /* 0x0000001110027212 */ /* 0x000fe400078efcff */
[----:B------:R-:W-:Y:S02]  /*00d0*/  LOP3.LUT R3, R16, 0x8, R17, 0xfe, !PT ;  /* 0x0000000810037812 */ /* 0x000fe400078efe11 */
[----:B------:R-:W-:Y:S01]  /*00e0*/  LOP3.LUT R4, R16, 0x10, R17, 0xfe, !PT ;  /* 0x0000001010047812 */ /* 0x000fe200078efe11 */
[--C-:B------:R-:W-:Y:S01]  /*00f0*/  IMAD R11, R2, 0x9, R10.reuse ;  /* 0x00000009020b7824 */ /* 0x100fe200078e020a */
        /* <DEDUP_REMOVED lines=10> */
[----:B------:R-:W-:Y:S01]  /*01a0*/  ISETP.GE.AND P0, PT, R10, 0x9, PT ;  /* 0x000000090a00780c */ /* 0x000fe20003f06270 */
[----:B------:R-:W-:-:S02]  /*01b0*/  IMAD R29, R8, 0x9, R10 ;  /* 0x00000009081d7824 */ /* 0x000fc400078e020a */
[----:B------:R-:W-:Y:S02]  /*01c0*/  IMAD R20, R9, 0x9, R10 ;  /* 0x0000000909147824 */ /* 0x000fe400078e020a */
[----:B--2---:R-:W-:-:S04]  /*01d0*/  IMAD.WIDE R2, R11, 0x4, R18 ;  /* 0x000000040b027825 */ /* 0x004fc800078e0212 */
[----:B------:R-:W-:-:S04]  /*01e0*/  IMAD.WIDE R4, R13, 0x4, R18 ;  /* 0x000000040d047825 */ /* 0x000fc800078e0212 */
[----:B------:R-:W-:-:S04]  /*01f0*/  IMAD.WIDE R6, R15, 0x4, R18 ;  /* 0x000000040f067825 */ /* 0x000fc800078e0212 */
[----:B------:R-:W-:Y:S01]  /*0200*/  IMAD.WIDE R8, R23, 0x4, R18 ;  /* 0x0000000417087825 */ /* 0x000fe200078e0212 */
[----:B------:R-:W-:-:S03]  /*0210*/  CS2R R22, SRZ ;  /* 0x0000000000167805 */ /* 0x000fc6000001ff00 */
[--C-:B------:R-:W-:Y:S01]  /*0220*/  IMAD.WIDE R10, R25, 0x4, R18.reuse ;  /* 0x00000004190a7825 */ /* 0x100fe200078e0212 */
[----:B------:R-:W-:Y:S02]  /*0230*/  CS2R R24, SRZ ;  /* 0x0000000000187805 */ /* 0x000fe4000001ff00 */
[----:B------:R1:W2:Y:S01]  /*0240*/  @!P0 LDG.E.EL R23, desc[UR6][R2.64] ;  /* 0x0000000602178981 */ /* 0x0002a2000c2e1900 */
[--C-:B------:R-:W-:Y:S01]  /*0250*/  IMAD.WIDE R12, R27, 0x4, R18.reuse ;  /* 0x000000041b0c7825 */ /* 0x100fe200078e0212 */
[----:B------:R-:W-:Y:S02]  /*0260*/  CS2R R26, SRZ ;  /* 0x00000000001a7805 */ /* 0x000fe4000001ff00 */
[----:B------:R-:W3:Y:S01]  /*0270*/  @!P0 LDG.E.EL R24, desc[UR6][R4.64] ;  /* 0x0000000604188981 */ /* 0x000ee2000c2e1900 */
[----:B------:R-:W-:-:S03]  /*0280*/  IMAD.WIDE R14, R29, 0x4, R18 ;  /* 0x000000041d0e7825 */ /* 0x000fc600078e0212 */
[----:B------:R4:W5:Y:S01]  /*0290*/  @!P0 LDG.E.EL R22, desc[UR6][R8.64] ;  /* 0x0000000608168981 */ /* 0x000962000c2e1900 */
[----:B------:R-:W-:-:S03]  /*02a0*/  IMAD.WIDE R18, R20, 0x4, R18 ;  /* 0x0000000414127825 */ /* 0x000fc600078e0212 */
[----:B------:R1:W5:Y:S01]  /*02b0*/  @!P0 LDG.E.EL R25, desc[UR6][R10.64] ;  /* 0x000000060a198981 */ /* 0x000362000c2e1900 */
[----:B------:R-:W-:-:S03]  /*02c0*/  IMAD.MOV.U32 R20, RZ, RZ, RZ ;  /* 0x000000ffff147224 */ /* 0x000fc600078e00ff */
[----:B------:R-:W5:Y:S04]  /*02d0*/  @!P0 LDG.E.EL R28, desc[UR6][R12.64] ;  /* 0x000000060c1c8981 */ /* 0x000f68000c2e1900 */
[----:B------:R-:W5:Y:S04]  /*02e0*/  @!P0 LDG.E.EL R20, desc[UR6][R6.64] ;  /* 0x0000000606148981 */ /* 0x000f68000c2e1900 */
[----:B------:R-:W5:Y:S04]  /*02f0*/  @!P0 LDG.E.EL R27, desc[UR6][R14.64] ;  /* 0x000000060e1b8981 */ /* 0x000f68000c2e1900 */
[----:B------:R-:W5:Y:S01]  /*0300*/  @!P0 LDG.E.EL R26, desc[UR6][R18.64] ;  /* 0x00000006121a8981 */ /* 0x000f62000c2e1900 */
[----:B------:R-:W4:Y:S01]  /*0310*/  S2UR UR5, SR_CgaCtaId ;  /* 0x00000000000579c3 */ /* 0x000f220000008800 */
[----:B-1----:R-:W-:Y:S01]  /*0320*/  IMAD.SHL.U32 R2, R21, 0x40, RZ ;  /* 0x0000004015027824 */ /* 0x002fe200078e00ff */
[----:B------:R-:W-:-:S04]  /*0330*/  UMOV UR4, 0x400 ;  /* 0x0000040000047882 */ /* 0x000fc80000000000 */
[----:B------:R-:W-:-:S04]  /*0340*/  LOP3.LUT R2, R2, 0x3c0, RZ, 0xc0, !PT ;  /* 0x000003c002027812 */ /* 0x000fc800078ec0ff */
[----:B------:R-:W-:Y:S01]  /*0350*/  LOP3.LUT R3, R2, R17, RZ, 0xfc, !PT ;  /* 0x0000001102037212 */ /* 0x000fe200078efcff */
[----:B0---4-:R-:W-:-:S06]  /*0360*/  UPRMT UR4, UR5, 0x654, UR4 ;  /* 0x0000065405047896 */ /* 0x011fcc0008000004 */
[----:B------:R-:W-:-:S05]  /*0370*/  LEA.HI R2, R2, UR4, RZ, 0x1e ;  /* 0x0000000402027c11 */ /* 0x000fca000f8ff0ff */
[----:B------:R-:W-:Y:S01]  /*0380*/  IMAD R29, R3, 0x4, R2 ;  /* 0x00000004031d7824 */ /* 0x000fe200078e0202 */
[C---:B------:R-:W-:Y:S02]  /*0390*/  LOP3.LUT R2, R21.reuse, 0x70, RZ, 0xc0, !PT ;  /* 0x0000007015027812 */ /* 0x040fe400078ec0ff */
[----:B------:R-:W-:-:S03]  /*03a0*/  SHF.L.U32 R21, R21, 0x2, RZ ;  /* 0x0000000215157819 */ /* 0x000fc600000006ff */
[----:B------:R-:W-:Y:S01]  /*03b0*/  VIADD R3, R2, UR4 ;  /* 0x0000000402037c36 */ /* 0x000fe20008000000 */
[----:B------:R-:W-:-:S05]  /*03c0*/  LOP3.LUT R8, R21, 0x1fc, RZ, 0xc0, !PT ;  /* 0x000001fc15087812 */ /* 0x000fca00078ec0ff */
[----:B------:R-:W-:Y:S01]  /*03d0*/  IMAD R4, R8, 0x4, R3 ;  /* 0x0000000408047824 */ /* 0x000fe200078e0203 */
[----:B------:R-:W-:Y:S01]  /*03e0*/  LOP3.LUT R16, R16, 0x3c, R21, 0xf8, !PT ;  /* 0x0000003c10107812 */ /* 0x000fe200078ef815 */
[----:B------:R-:W0:Y:S04]  /*03f0*/  LDC.64 R2, c[0x0][0x218] ;  /* 0x00008600ff027b82 */ /* 0x000e280000000a00 */
[----:B------:R-:W-:-:S05]  /*0400*/  IMAD.HI R9, R16, 0x66666667, RZ ;  /* 0x6666666710097827 */ /* 0x000fca00078e02ff */
[----:B------:R-:W-:-:S04]  /*0410*/  SHF.R.U32.HI R10, RZ, 0x1f, R9 ;  /* 0x0000001fff0a7819 */ /* 0x000fc80000011609 */
[----:B------:R-:W-:Y:S02]  /*0420*/  LEA.HI.SX32 R11, R9, R10, 0x1a ;  /* 0x0000000a090b7211 */ /* 0x000fe400078fd2ff */
[----:B------:R-:W-:Y:S02]  /*0430*/  LOP3.LUT R10, R8, 0x200, RZ, 0xfc, !PT ;  /* 0x00000200080a7812 */ /* 0x000fe400078efcff */
[----:B------:R-:W-:Y:S01]  /*0440*/  LOP3.LUT R9, R0, R17, RZ, 0xfc, !PT ;  /* 0x0000001100097212 */ /* 0x000fe200078efcff */
[C---:B------:R-:W-:Y:S01]  /*0450*/  IMAD R16, R11.reuse, -0xa0, R16 ;  /* 0xffffff600b107824 */ /* 0x040fe200078e0210 */
[----:B------:R-:W-:Y:S02]  /*0460*/  LOP3.LUT R0, R0, 0x8, R17, 0xfe, !PT ;  /* 0x0000000800007812 */ /* 0x000fe400078efe11 */
[----:B------:R-:W-:Y:S01]  /*0470*/  SHF.R.U32.HI R10, RZ, 0x2, R10 ;  /* 0x00000002ff0a7819 */ /* 0x000fe2000001160a */
[----:B------:R-:W-:Y:S01]  /*0480*/  IMAD R16, R11, 0x5a0, R16 ;  /* 0x000005a00b107824 */ /* 0x000fe200078e0210 */
[----:B------:R-:W-:-:S02]  /*0490*/  ISETP.GE.AND P1, PT, R9, 0x9, PT ;  /* 0x000000090900780c */ /* 0x000fc40003f26270 */
[----:B------:R-:W-:Y:S01]  /*04a0*/  ISETP.GE.AND P0, PT, R0, 0x9, PT ;  /* 0x000000090000780c */ /* 0x000fe20003f06270 */
[----:B------:R-:W-:Y:S01]  /*04b0*/  IMAD R11, R9, 0xa0, R16 ;  /* 0x000000a0090b7824 */ /* 0x000fe200078e0210 */
[----:B------:R-:W-:-:S04]  /*04c0*/  LOP3.LUT R10, R10, 0xf0, RZ, 0xc0, !PT ;  /* 0x000000f00a0a7812 */ /* 0x000fc800078ec0ff */
[----:B------:R-:W-:Y:S01]  /*04d0*/  IADD3 R9, R10, UR4, RZ ;  /* 0x000000040a097c10 */ /* 0x000fe2000fffe0ff */
[----:B0-----:R-:W-:-:S04]  /*04e0*/  IMAD.WIDE R10, R11, 0x4, R2 ;  /* 0x000000040b0a7825 */ /* 0x001fc800078e0202 */
[----:B------:R-:W-:Y:S01]  /*04f0*/  IMAD R9, R8, 0x4, R9 ;  /* 0x0000000408097824 */ /* 0x000fe200078e0209 */
[----:B--2---:R-:W-:Y:S04]  /*0500*/  STS [R29], R23 ;  /* 0x000000171d007388 */ /* 0x004fe80000000800 */
[----:B---3--:R-:W-:Y:S04]  /*0510*/  STS [R29+0x20], R24 ;  /* 0x000020181d007388 */ /* 0x008fe80000000800 */
[----:B-----5:R-:W-:Y:S04]  /*0520*/  STS [R29+0x60], R22 ;  /* 0x000060161d007388 */ /* 0x020fe80000000800 */
[----:B------:R-:W-:Y:S04]  /*0530*/  STS [R29+0x80], R25 ;  /* 0x000080191d007388 */ /* 0x000fe80000000800 */
[----:B------:R-:W-:Y:S04]  /*0540*/  STS [R29+0xa0], R28 ;  /* 0x0000a01c1d007388 */ /* 0x000fe80000000800 */
[----:B------:R-:W-:Y:S04]  /*0550*/  STS [R29+0x40], R20 ;  /* 0x000040141d007388 */ /* 0x000fe80000000800 */
[----:B------:R-:W-:Y:S04]  /*0560*/  STS [R29+0xc0], R27 ;  /* 0x0000c01b1d007388 */ /* 0x000fe80000000800 */
[----:B------:R-:W-:Y:S01]  /*0570*/  STS [R29+0xe0], R26 ;  /* 0x0000e01a1d007388 */ /* 0x000fe20000000800 */
[----:B------:R-:W-:Y:S06]  /*0580*/  BAR.SYNC.DEFER_BLOCKING 0x0 ;  /* 0x0000000000007b1d */ /* 0x000fec0000010000 */
[----:B------:R-:W0:Y:S04]  /*0590*/  LDS.128 R4, [R4] ;  /* 0x0000000004047984 */ /* 0x000e280000000c00 */
[----:B0-----:R0:W-:Y:S02]  /*05a0*/  @!P1 STG.E.128 desc[UR6][R10.64], R4 ;  /* 0x000000040a009986 */ /* 0x0011e4000c101d06 */
[----:B0-----:R-:W-:Y:S05]  /*05b0*/  @P0 EXIT ;  /* 0x000000000000094d */ /* 0x001fea0003800000 */
[----:B0-----:R-:W0:Y:S01]  /*05c0*/  LDS.128 R8, [R9+0x800] ;  /* 0x0008000009087984 */ /* 0x001e220000000c00 */
[----:B------:R-:W-:-:S04]  /*05d0*/  IMAD R5, R0, 0xa0, R16 ;  /* 0x000000a000057824 */ /* 0x000fc800078e0210 */
[----:B------:R-:W-:-:S05]  /*05e0*/  IMAD.WIDE R2, R5, 0x4, R2 ;  /* 0x0000000405027825 */ /* 0x000fca00078e0202 */
[----:B0-----:R-:W-:Y:S01]  /*05f0*/  STG.E.128 desc[UR6][R2.64], R8 ;  /* 0x0000000802007986 */ /* 0x001fe2000c101d06 */
[----:B------:R-:W-:Y:S05]  /*0600*/  EXIT ;  /* 0x000000000000794d */ /* 0x000fea0003800000 */
.L_x_0:
[----:B------:R-:W-:-:S00]  /*0610*/  BRA `(.L_x_0) ;  /* 0xfffffffc00fc7947 */ /* 0x000fc0000383ffff */
[----:B------:R-:W-:-:S00]  /*0620*/  NOP ;  /* 0x0000000000007918 */ /* 0x000fc00000000000 */
        /* <DEDUP_REMOVED lines=13> */
.L_x_1:


//--------------------- .nv.shared.triton_poi_fused_20 --------------------------
	.section	.nv.shared.triton_poi_fused_20,"aw",@nobits
	.sectionflags	@""
	.align	16
	.zero		1024


//--------------------- .nv.constant0.triton_poi_fused_20 --------------------------
	.section	.nv.constant0.triton_poi_fused_20,"a",@progbits
	.sectionflags	@""
	.align	4
.nv.constant0.triton_poi_fused_20:
	.zero		552
